//
// Generated by NVIDIA NVVM Compiler
//
// Compiler Build ID: CL-36424714
// Cuda compilation tools, release 13.0, V13.0.88
// Based on NVVM 20.0.0
//

.version 9.0
.target sm_100
.address_size 64

	// .globl	_Z4prodPPiS_S_

.visible .entry _Z4prodPPiS_S_(
	.param .u64 .ptr .align 1 _Z4prodPPiS_S__param_0,
	.param .u64 .ptr .align 1 _Z4prodPPiS_S__param_1,
	.param .u64 .ptr .align 1 _Z4prodPPiS_S__param_2
)
{


	bar.sync 	0;
	ret;

}


// ===== COMPILED SASS (sm_100) =====

	.target	sm_100

	.elftype	@"ET_EXEC"


//--------------------- .note.nv.tkinfo           --------------------------
	.section	.note.nv.tkinfo,"",@"SHT_NOTE"
	.sectionflags	@"SHF_NOTE_NV_TKINFO"
	.tkinfo
        /*0018*/ 	.word	0x00000002
        /*0030*/ 	.string	""
        /*0030*/ 	.string	"ptxas"
        /*0030*/ 	.string	"Cuda compilation tools, release 13.0, V13.0.88"
        /*0030*/ 	.string	"Build cuda_13.0.r13.0/compiler.36424714_0"
        /*0030*/ 	.string	"-arch sm_100 -m 64 "



//--------------------- .note.nv.cuinfo           --------------------------
	.section	.note.nv.cuinfo,"",@"SHT_NOTE"
	.sectionflags	@"SHF_NOTE_NV_CUINFO"
        /*0018*/ 	.short	0x0002
        /*001a*/ 	.short	0x0064
        /*001c*/ 	.short	0x0082
	.zero		2


//--------------------- .nv.info                  --------------------------
	.section	.nv.info,"",@"SHT_CUDA_INFO"
	.align	4


	//----- nvinfo : EIATTR_REGCOUNT
	.align		4
        /*0000*/ 	.byte	0x04, 0x2f
        /*0002*/ 	.short	(.L_1 - .L_0)
	.align		4
.L_0:
        /*0004*/ 	.word	index@(_Z4prodPPiS_S_)
        /*0008*/ 	.word	0x00000004


	//----- nvinfo : EIATTR_FRAME_SIZE
	.align		4
.L_1:
        /*000c*/ 	.byte	0x04, 0x11
        /*000e*/ 	.short	(.L_3 - .L_2)
	.align		4
.L_2:
        /*0010*/ 	.word	index@(_Z4prodPPiS_S_)
        /*0014*/ 	.word	0x00000000


	//----- nvinfo : EIATTR_MIN_STACK_SIZE
	.align		4
.L_3:
        /*0018*/ 	.byte	0x04, 0x12
        /*001a*/ 	.short	(.L_5 - .L_4)
	.align		4
.L_4:
        /*001c*/ 	.word	index@(_Z4prodPPiS_S_)
        /*0020*/ 	.word	0x00000000
.L_5:


//--------------------- .nv.compat                --------------------------
	.section	.nv.compat,"",@"SHT_CUDA_COMPAT_INFO"
	.align	4
        /*0000*/ 	.byte	0x02, 0x09, 0x00, 0x00, 0x02, 0x02, 0x01, 0x00, 0x02, 0x05, 0x05, 0x00, 0x03, 0x07, 0x01, 0x01
        /*0010*/ 	.byte	0x02, 0x03, 0x00, 0x00, 0x02, 0x06, 0x01, 0x00, 0x04, 0x0b, 0x08, 0x00, 0x09, 0x00, 0x00, 0x00
        /*0020*/ 	.byte	0x00, 0x00, 0x00, 0x00


//--------------------- .nv.info._Z4prodPPiS_S_   --------------------------
	.section	.nv.info._Z4prodPPiS_S_,"",@"SHT_CUDA_INFO"
	.sectionflags	@""
	.align	4


	//----- nvinfo : EIATTR_CUDA_API_VERSION
	.align		4
        /*0000*/ 	.byte	0x04, 0x37
        /*0002*/ 	.short	(.L_7 - .L_6)
.L_6:
        /*0004*/ 	.word	0x00000082


	//----- nvinfo : EIATTR_KPARAM_INFO
	.align		4
.L_7:
        /*0008*/ 	.byte	0x04, 0x17
        /*000a*/ 	.short	(.L_9 - .L_8)
.L_8:
        /*000c*/ 	.word	0x00000000
        /*0010*/ 	.short	0x0002
        /*0012*/ 	.short	0x0010
        /*0014*/ 	.byte	0x00, 0xf5, 0x21, 0x00


	//----- nvinfo : EIATTR_KPARAM_INFO
	.align		4
.L_9:
        /*0018*/ 	.byte	0x04, 0x17
        /*001a*/ 	.short	(.L_11 - .L_10)
.L_10:
        /*001c*/ 	.word	0x00000000
        /*0020*/ 	.short	0x0001
        /*0022*/ 	.short	0x0008
        /*0024*/ 	.byte	0x00, 0xf5, 0x21, 0x00


	//----- nvinfo : EIATTR_KPARAM_INFO
	.align		4
.L_11:
        /*0028*/ 	.byte	0x04, 0x17
        /*002a*/ 	.short	(.L_13 - .L_12)
.L_12:
        /*002c*/ 	.word	0x00000000
        /*0030*/ 	.short	0x0000
        /*0032*/ 	.short	0x0000
        /*0034*/ 	.byte	0x00, 0xf5, 0x21, 0x00


	//----- nvinfo : EIATTR_SPARSE_MMA_MASK
	.align		4
.L_13:
        /*0038*/ 	.byte	0x03, 0x50
        /*003a*/ 	.short	0x0000


	//----- nvinfo : EIATTR_MAXREG_COUNT
	.align		4
        /*003c*/ 	.byte	0x03, 0x1b
        /*003e*/ 	.short	0x00ff


	//----- nvinfo : EIATTR_NUM_BARRIERS
	.align		4
        /*0040*/ 	.byte	0x02, 0x4c
        /*0042*/ 	.byte	0x01
	.zero		1


	//----- nvinfo : EIATTR_MERCURY_ISA_VERSION
	.align		4
        /*0044*/ 	.byte	0x03, 0x5f
        /*0046*/ 	.short	0x0101


	//----- nvinfo : EIATTR_VRC_CTA_INIT_COUNT
	.align		4
        /*0048*/ 	.byte	0x02, 0x4a
	.zero		1
	.zero		1


	//----- nvinfo : EIATTR_EXIT_INSTR_OFFSETS
	.align		4
        /*004c*/ 	.byte	0x04, 0x1c
        /*004e*/ 	.short	(.L_15 - .L_14)


	//   ....[0]....
.L_14:
        /*0050*/ 	.word	0x00000020


	//----- nvinfo : EIATTR_CBANK_PARAM_SIZE
	.align		4
.L_15:
        /*0054*/ 	.byte	0x03, 0x19
        /*0056*/ 	.short	0x0018


	//----- nvinfo : EIATTR_PARAM_CBANK
	.align		4
        /*0058*/ 	.byte	0x04, 0x0a
        /*005a*/ 	.short	(.L_17 - .L_16)
	.align		4
.L_16:
        /*005c*/ 	.word	index@(.nv.constant0._Z4prodPPiS_S_)
        /*0060*/ 	.short	0x0380
        /*0062*/ 	.short	0x0018


	//----- nvinfo : EIATTR_SW_WAR
	.align		4
.L_17:
        /*0064*/ 	.byte	0x04, 0x36
        /*0066*/ 	.short	(.L_19 - .L_18)
.L_18:
        /*0068*/ 	.word	0x00000008
.L_19:


//--------------------- .nv.callgraph             --------------------------
	.section	.nv.callgraph,"",@"SHT_CUDA_CALLGRAPH"
	.align	4
	.sectionentsize	8
	.align		4
        /*0000*/ 	.word	0x00000000
	.align		4
        /*0004*/ 	.word	0xffffffff
	.align		4
        /*0008*/ 	.word	0x00000000
	.align		4
        /*000c*/ 	.word	0xfffffffe
	.align		4
        /*0010*/ 	.word	0x00000000
	.align		4
        /*0014*/ 	.word	0xfffffffd
	.align		4
        /*0018*/ 	.word	0x00000000
	.align		4
        /*001c*/ 	.word	0xfffffffc


//--------------------- .text._Z4prodPPiS_S_      --------------------------
	.section	.text._Z4prodPPiS_S_,"ax",@progbits
	.align	128
        .global         _Z4prodPPiS_S_
        .type           _Z4prodPPiS_S_,@function
        .size           _Z4prodPPiS_S_,(.L_x_1 - _Z4prodPPiS_S_)
        .other          _Z4prodPPiS_S_,@"STO_CUDA_ENTRY STV_DEFAULT"
_Z4prodPPiS_S_:
.text._Z4prodPPiS_S_:
[----:B------:R-:W-:Y:S08]  /*0000*/  LDC R1, c[0x0][0x37c] ;  /* 0x0000df00ff017b82 */ /* 0x000ff00000000800 */
[----:B------:R-:W-:Y:S06]  /*0010*/  BAR.SYNC.DEFER_BLOCKING 0x0 ;  /* 0x0000000000007b1d */ /* 0x000fec0000010000 */
[----:B------:R-:W-:Y:S05]  /*0020*/  EXIT ;  /* 0x000000000000794d */ /* 0x000fea0003800000 */
.L_x_0:
[----:B------:R-:W-:-:S00]  /*0030*/  BRA `(.L_x_0) ;  /* 0xfffffffc00fc7947 */ /* 0x000fc0000383ffff */
[----:B------:R-:W-:-:S00]  /*0040*/  NOP ;  /* 0x0000000000007918 */ /* 0x000fc00000000000 */
        /* <DEDUP_REMOVED lines=11> */
.L_x_1:


//--------------------- .nv.shared.reserved.0     --------------------------
	.section	.nv.shared.reserved.0,"aw",@nobits
	.weak		__nv_reservedSMEM_offset_0_alias
	.size		__nv_reservedSMEM_offset_0_alias, 0, 64
	.other		__nv_reservedSMEM_offset_0_alias,@"STO_CUDA_RESERVED_SHARED STV_DEFAULT"
__nv_reservedSMEM_offset_0_alias:
	.zero		0
	.zero		64


//--------------------- .nv.constant0._Z4prodPPiS_S_ --------------------------
	.section	.nv.constant0._Z4prodPPiS_S_,"a",@progbits
	.sectionflags	@""
	.align	4
.nv.constant0._Z4prodPPiS_S_:
	.zero		920


//--------------------- SYMBOLS --------------------------

	.type		.nv.reservedSmem.offset0,@object
	.size		.nv.reservedSmem.offset0,0x4
